//
// Generated by NVIDIA NVVM Compiler
//
// Compiler Build ID: CL-36424714
// Cuda compilation tools, release 13.0, V13.0.88
// Based on NVVM 20.0.0
//

.version 9.0
.target sm_100
.address_size 64

	// .globl	_Z20calculateRowAveragesPKfPfi
.extern .func  (.param .b32 func_retval0) vprintf
(
	.param .b64 vprintf_param_0,
	.param .b64 vprintf_param_1
)
;
.global .align 1 .b8 $str[32] = {82, 111, 119, 32, 37, 100, 58, 32, 83, 117, 109, 32, 61, 32, 37, 102, 44, 32, 65, 118, 101, 114, 97, 103, 101, 32, 61, 32, 37, 102, 10};

.visible .entry _Z20calculateRowAveragesPKfPfi(
	.param .u64 .ptr .align 1 _Z20calculateRowAveragesPKfPfi_param_0,
	.param .u64 .ptr .align 1 _Z20calculateRowAveragesPKfPfi_param_1,
	.param .u32 _Z20calculateRowAveragesPKfPfi_param_2
)
{
	.local .align 8 .b8 	__local_depot0[24];
	.reg .b64 	%SP;
	.reg .b64 	%SPL;
	.reg .pred 	%p<11>;
	.reg .b32 	%r<39>;
	.reg .b32 	%f<85>;
	.reg .b64 	%rd<20>;
	.reg .b64 	%fd<3>;

	mov.u64 	%SPL, __local_depot0;
	cvta.local.u64 	%SP, %SPL;
	ld.param.u64 	%rd4, [_Z20calculateRowAveragesPKfPfi_param_0];
	ld.param.u64 	%rd3, [_Z20calculateRowAveragesPKfPfi_param_1];
	ld.param.u32 	%r23, [_Z20calculateRowAveragesPKfPfi_param_2];
	cvta.to.global.u64 	%rd1, %rd4;
	mov.u32 	%r24, %ctaid.x;
	mov.u32 	%r25, %ntid.x;
	mov.u32 	%r26, %tid.x;
	mad.lo.s32 	%r1, %r24, %r25, %r26;
	setp.ge.s32 	%p1, %r1, %r23;
	@%p1 bra 	$L__BB0_15;
	setp.lt.s32 	%p2, %r23, 1;
	mov.f32 	%f84, 0f00000000;
	@%p2 bra 	$L__BB0_14;
	mul.lo.s32 	%r2, %r23, %r1;
	and.b32  	%r3, %r23, 15;
	setp.lt.u32 	%p3, %r23, 16;
	mov.f32 	%f84, 0f00000000;
	mov.b32 	%r35, 0;
	@%p3 bra 	$L__BB0_5;
	and.b32  	%r35, %r23, 2147483632;
	neg.s32 	%r33, %r35;
	add.s64 	%rd2, %rd1, 32;
	mov.f32 	%f84, 0f00000000;
	mov.u32 	%r32, %r2;
$L__BB0_4:
	.pragma "nounroll";
	mul.wide.s32 	%rd5, %r32, 4;
	add.s64 	%rd6, %rd2, %rd5;
	ld.global.f32 	%f18, [%rd6+-32];
	add.f32 	%f19, %f84, %f18;
	ld.global.f32 	%f20, [%rd6+-28];
	add.f32 	%f21, %f19, %f20;
	ld.global.f32 	%f22, [%rd6+-24];
	add.f32 	%f23, %f21, %f22;
	ld.global.f32 	%f24, [%rd6+-20];
	add.f32 	%f25, %f23, %f24;
	ld.global.f32 	%f26, [%rd6+-16];
	add.f32 	%f27, %f25, %f26;
	ld.global.f32 	%f28, [%rd6+-12];
	add.f32 	%f29, %f27, %f28;
	ld.global.f32 	%f30, [%rd6+-8];
	add.f32 	%f31, %f29, %f30;
	ld.global.f32 	%f32, [%rd6+-4];
	add.f32 	%f33, %f31, %f32;
	ld.global.f32 	%f34, [%rd6];
	add.f32 	%f35, %f33, %f34;
	ld.global.f32 	%f36, [%rd6+4];
	add.f32 	%f37, %f35, %f36;
	ld.global.f32 	%f38, [%rd6+8];
	add.f32 	%f39, %f37, %f38;
	ld.global.f32 	%f40, [%rd6+12];
	add.f32 	%f41, %f39, %f40;
	ld.global.f32 	%f42, [%rd6+16];
	add.f32 	%f43, %f41, %f42;
	ld.global.f32 	%f44, [%rd6+20];
	add.f32 	%f45, %f43, %f44;
	ld.global.f32 	%f46, [%rd6+24];
	add.f32 	%f47, %f45, %f46;
	ld.global.f32 	%f48, [%rd6+28];
	add.f32 	%f84, %f47, %f48;
	add.s32 	%r33, %r33, 16;
	add.s32 	%r32, %r32, 16;
	setp.ne.s32 	%p4, %r33, 0;
	@%p4 bra 	$L__BB0_4;
$L__BB0_5:
	setp.eq.s32 	%p5, %r3, 0;
	@%p5 bra 	$L__BB0_14;
	and.b32  	%r11, %r23, 7;
	setp.lt.u32 	%p6, %r3, 8;
	@%p6 bra 	$L__BB0_8;
	add.s32 	%r28, %r35, %r2;
	mul.wide.s32 	%rd7, %r28, 4;
	add.s64 	%rd8, %rd1, %rd7;
	ld.global.f32 	%f50, [%rd8];
	add.f32 	%f51, %f84, %f50;
	ld.global.f32 	%f52, [%rd8+4];
	add.f32 	%f53, %f51, %f52;
	ld.global.f32 	%f54, [%rd8+8];
	add.f32 	%f55, %f53, %f54;
	ld.global.f32 	%f56, [%rd8+12];
	add.f32 	%f57, %f55, %f56;
	ld.global.f32 	%f58, [%rd8+16];
	add.f32 	%f59, %f57, %f58;
	ld.global.f32 	%f60, [%rd8+20];
	add.f32 	%f61, %f59, %f60;
	ld.global.f32 	%f62, [%rd8+24];
	add.f32 	%f63, %f61, %f62;
	ld.global.f32 	%f64, [%rd8+28];
	add.f32 	%f84, %f63, %f64;
	add.s32 	%r35, %r35, 8;
$L__BB0_8:
	setp.eq.s32 	%p7, %r11, 0;
	@%p7 bra 	$L__BB0_14;
	and.b32  	%r14, %r23, 3;
	setp.lt.u32 	%p8, %r11, 4;
	@%p8 bra 	$L__BB0_11;
	add.s32 	%r29, %r35, %r2;
	mul.wide.s32 	%rd9, %r29, 4;
	add.s64 	%rd10, %rd1, %rd9;
	ld.global.f32 	%f66, [%rd10];
	add.f32 	%f67, %f84, %f66;
	ld.global.f32 	%f68, [%rd10+4];
	add.f32 	%f69, %f67, %f68;
	ld.global.f32 	%f70, [%rd10+8];
	add.f32 	%f71, %f69, %f70;
	ld.global.f32 	%f72, [%rd10+12];
	add.f32 	%f84, %f71, %f72;
	add.s32 	%r35, %r35, 4;
$L__BB0_11:
	setp.eq.s32 	%p9, %r14, 0;
	@%p9 bra 	$L__BB0_14;
	add.s32 	%r38, %r35, %r2;
	neg.s32 	%r37, %r14;
$L__BB0_13:
	.pragma "nounroll";
	mul.wide.s32 	%rd11, %r38, 4;
	add.s64 	%rd12, %rd1, %rd11;
	ld.global.f32 	%f73, [%rd12];
	add.f32 	%f84, %f84, %f73;
	add.s32 	%r38, %r38, 1;
	add.s32 	%r37, %r37, 1;
	setp.ne.s32 	%p10, %r37, 0;
	@%p10 bra 	$L__BB0_13;
$L__BB0_14:
	add.u64 	%rd13, %SP, 0;
	add.u64 	%rd14, %SPL, 0;
	cvt.rn.f32.s32 	%f74, %r23;
	div.rn.f32 	%f75, %f84, %f74;
	cvta.to.global.u64 	%rd15, %rd3;
	mul.wide.s32 	%rd16, %r1, 4;
	add.s64 	%rd17, %rd15, %rd16;
	st.global.f32 	[%rd17], %f75;
	cvt.f64.f32 	%fd1, %f84;
	cvt.f64.f32 	%fd2, %f75;
	st.local.u32 	[%rd14], %r1;
	st.local.f64 	[%rd14+8], %fd1;
	st.local.f64 	[%rd14+16], %fd2;
	mov.u64 	%rd18, $str;
	cvta.global.u64 	%rd19, %rd18;
	{ // callseq 0, 0
	.param .b64 param0;
	st.param.b64 	[param0], %rd19;
	.param .b64 param1;
	st.param.b64 	[param1], %rd13;
	.param .b32 retval0;
	call.uni (retval0), 
	vprintf, 
	(
	param0, 
	param1
	);
	ld.param.b32 	%r30, [retval0];
	} // callseq 0
$L__BB0_15:
	ret;

}


// ===== COMPILED SASS (sm_100) =====

	.target	sm_100

	.elftype	@"ET_EXEC"


//--------------------- .note.nv.tkinfo           --------------------------
	.section	.note.nv.tkinfo,"",@"SHT_NOTE"
	.sectionflags	@"SHF_NOTE_NV_TKINFO"
	.tkinfo
        /*0018*/ 	.word	0x00000002
        /*0030*/ 	.string	""
        /*0030*/ 	.string	"ptxas"
        /*0030*/ 	.string	"Cuda compilation tools, release 13.0, V13.0.88"
        /*0030*/ 	.string	"Build cuda_13.0.r13.0/compiler.36424714_0"
        /*0030*/ 	.string	"-arch sm_100 -m 64 "



//--------------------- .note.nv.cuinfo           --------------------------
	.section	.note.nv.cuinfo,"",@"SHT_NOTE"
	.sectionflags	@"SHF_NOTE_NV_CUINFO"
        /*0018*/ 	.short	0x0002
        /*001a*/ 	.short	0x0064
        /*001c*/ 	.short	0x0082
	.zero		2


//--------------------- .nv.info                  --------------------------
	.section	.nv.info,"",@"SHT_CUDA_INFO"
	.align	4


	//----- nvinfo : EIATTR_REGCOUNT
	.align		4
        /*0000*/ 	.byte	0x04, 0x2f
        /*0002*/ 	.short	(.L_2 - .L_1)
	.align		4
.L_1:
        /*0004*/ 	.word	index@(_Z20calculateRowAveragesPKfPfi)
        /*0008*/ 	.word	0x0000001f


	//----- nvinfo : EIATTR_FRAME_SIZE
	.align		4
.L_2:
        /*000c*/ 	.byte	0x04, 0x11
        /*000e*/ 	.short	(.L_4 - .L_3)
	.align		4
.L_3:
        /*0010*/ 	.word	index@($__internal_0_$__cuda_sm3x_div_rn_noftz_f32_slowpath)
        /*0014*/ 	.word	0x00000018


	//----- nvinfo : EIATTR_FRAME_SIZE
	.align		4
.L_4:
        /*0018*/ 	.byte	0x04, 0x11
        /*001a*/ 	.short	(.L_6 - .L_5)
	.align		4
.L_5:
        /*001c*/ 	.word	index@(_Z20calculateRowAveragesPKfPfi)
        /*0020*/ 	.word	0x00000018


	//----- nvinfo : EIATTR_MIN_STACK_SIZE
	.align		4
.L_6:
        /*0024*/ 	.byte	0x04, 0x12
        /*0026*/ 	.short	(.L_8 - .L_7)
	.align		4
.L_7:
        /*0028*/ 	.word	index@(_Z20calculateRowAveragesPKfPfi)
        /*002c*/ 	.word	0x00000018
.L_8:


//--------------------- .nv.compat                --------------------------
	.section	.nv.compat,"",@"SHT_CUDA_COMPAT_INFO"
	.align	4
        /*0000*/ 	.byte	0x02, 0x09, 0x00, 0x00, 0x02, 0x02, 0x01, 0x00, 0x02, 0x05, 0x05, 0x00, 0x03, 0x07, 0x01, 0x01
        /*0010*/ 	.byte	0x02, 0x03, 0x00, 0x00, 0x02, 0x06, 0x01, 0x00, 0x04, 0x0b, 0x08, 0x00, 0x01, 0x00, 0x00, 0x00
        /*0020*/ 	.byte	0x00, 0x00, 0x00, 0x00


//--------------------- .nv.info._Z20calculateRowAveragesPKfPfi --------------------------
	.section	.nv.info._Z20calculateRowAveragesPKfPfi,"",@"SHT_CUDA_INFO"
	.sectionflags	@""
	.align	4


	//----- nvinfo : EIATTR_CUDA_API_VERSION
	.align		4
        /*0000*/ 	.byte	0x04, 0x37
        /*0002*/ 	.short	(.L_10 - .L_9)
.L_9:
        /*0004*/ 	.word	0x00000082


	//----- nvinfo : EIATTR_KPARAM_INFO
	.align		4
.L_10:
        /*0008*/ 	.byte	0x04, 0x17
        /*000a*/ 	.short	(.L_12 - .L_11)
.L_11:
        /*000c*/ 	.word	0x00000000
        /*0010*/ 	.short	0x0002
        /*0012*/ 	.short	0x0010
        /*0014*/ 	.byte	0x00, 0xf0, 0x11, 0x00


	//----- nvinfo : EIATTR_KPARAM_INFO
	.align		4
.L_12:
        /*0018*/ 	.byte	0x04, 0x17
        /*001a*/ 	.short	(.L_14 - .L_13)
.L_13:
        /*001c*/ 	.word	0x00000000
        /*0020*/ 	.short	0x0001
        /*0022*/ 	.short	0x0008
        /*0024*/ 	.byte	0x00, 0xf5, 0x21, 0x00


	//----- nvinfo : EIATTR_KPARAM_INFO
	.align		4
.L_14:
        /*0028*/ 	.byte	0x04, 0x17
        /*002a*/ 	.short	(.L_16 - .L_15)
.L_15:
        /*002c*/ 	.word	0x00000000
        /*0030*/ 	.short	0x0000
        /*0032*/ 	.short	0x0000
        /*0034*/ 	.byte	0x00, 0xf5, 0x21, 0x00


	//----- nvinfo : EIATTR_SPARSE_MMA_MASK
	.align		4
.L_16:
        /*0038*/ 	.byte	0x03, 0x50
        /*003a*/ 	.short	0x0000


	//----- nvinfo : EIATTR_MAXREG_COUNT
	.align		4
        /*003c*/ 	.byte	0x03, 0x1b
        /*003e*/ 	.short	0x00ff


	//----- nvinfo : EIATTR_EXTERNS
	.align		4
        /*0040*/ 	.byte	0x04, 0x0f
        /*0042*/ 	.short	(.L_18 - .L_17)


	//   ....[0]....
	.align		4
.L_17:
        /*0044*/ 	.word	index@(vprintf)


	//----- nvinfo : EIATTR_MERCURY_ISA_VERSION
	.align		4
.L_18:
        /*0048*/ 	.byte	0x03, 0x5f
        /*004a*/ 	.short	0x0101


	//----- nvinfo : EIATTR_VRC_CTA_INIT_COUNT
	.align		4
        /*004c*/ 	.byte	0x02, 0x4a
	.zero		1
	.zero		1


	//----- nvinfo : EIATTR_SYSCALL_OFFSETS
	.align		4
        /*0050*/ 	.byte	0x04, 0x46
        /*0052*/ 	.short	(.L_20 - .L_19)


	//   ....[0]....
.L_19:
        /*0054*/ 	.word	0x00000960


	//----- nvinfo : EIATTR_EXIT_INSTR_OFFSETS
	.align		4
.L_20:
        /*0058*/ 	.byte	0x04, 0x1c
        /*005a*/ 	.short	(.L_22 - .L_21)


	//   ....[0]....
.L_21:
        /*005c*/ 	.word	0x000000c0


	//   ....[1]....
        /*0060*/ 	.word	0x00000970


	//----- nvinfo : EIATTR_CRS_STACK_SIZE
	.align		4
.L_22:
        /*0064*/ 	.byte	0x04, 0x1e
        /*0066*/ 	.short	(.L_24 - .L_23)
.L_23:
        /*0068*/ 	.word	0x00000000


	//----- nvinfo : EIATTR_CBANK_PARAM_SIZE
	.align		4
.L_24:
        /*006c*/ 	.byte	0x03, 0x19
        /*006e*/ 	.short	0x0014


	//----- nvinfo : EIATTR_PARAM_CBANK
	.align		4
        /*0070*/ 	.byte	0x04, 0x0a
        /*0072*/ 	.short	(.L_26 - .L_25)
	.align		4
.L_25:
        /*0074*/ 	.word	index@(.nv.constant0._Z20calculateRowAveragesPKfPfi)
        /*0078*/ 	.short	0x0380
        /*007a*/ 	.short	0x0014


	//----- nvinfo : EIATTR_SW_WAR
	.align		4
.L_26:
        /*007c*/ 	.byte	0x04, 0x36
        /*007e*/ 	.short	(.L_28 - .L_27)
.L_27:
        /*0080*/ 	.word	0x00000008
.L_28:


//--------------------- .nv.callgraph             --------------------------
	.section	.nv.callgraph,"",@"SHT_CUDA_CALLGRAPH"
	.align	4
	.sectionentsize	8
	.align		4
        /*0000*/ 	.word	0x00000000
	.align		4
        /*0004*/ 	.word	0xffffffff
	.align		4
        /*0008*/ 	.word	index@(_Z20calculateRowAveragesPKfPfi)
	.align		4
        /*000c*/ 	.word	index@(vprintf)
	.align		4
        /*0010*/ 	.word	0x00000000
	.align		4
        /*0014*/ 	.word	0xfffffffe
	.align		4
        /*0018*/ 	.word	0x00000000
	.align		4
        /*001c*/ 	.word	0xfffffffd
	.align		4
        /*0020*/ 	.word	0x00000000
	.align		4
        /*0024*/ 	.word	0xfffffffc


//--------------------- .nv.constant4             --------------------------
	.section	.nv.constant4,"a",@progbits
	.align	8
	.align		8
.nv.constant4:
        /*0000*/ 	.dword	vprintf
	.align		8
        /*0008*/ 	.dword	$str


//--------------------- .text._Z20calculateRowAveragesPKfPfi --------------------------
	.section	.text._Z20calculateRowAveragesPKfPfi,"ax",@progbits
	.align	128
        .global         _Z20calculateRowAveragesPKfPfi
        .type           _Z20calculateRowAveragesPKfPfi,@function
        .size           _Z20calculateRowAveragesPKfPfi,(.L_x_21 - _Z20calculateRowAveragesPKfPfi)
        .other          _Z20calculateRowAveragesPKfPfi,@"STO_CUDA_ENTRY STV_DEFAULT"
_Z20calculateRowAveragesPKfPfi:
.text._Z20calculateRowAveragesPKfPfi:
[----:B------:R-:W0:Y:S01]  /*0000*/  LDC R1, c[0x0][0x37c] ;  /* 0x0000df00ff017b82 */ /* 0x000e220000000800 */
[----:B------:R-:W1:Y:S01]  /*0010*/  S2R R3, SR_TID.X ;  /* 0x0000000000037919 */ /* 0x000e620000002100 */
[----:B------:R-:W2:Y:S06]  /*0020*/  LDCU UR5, c[0x0][0x2fc] ;  /* 0x00005f80ff0577ac */ /* 0x000eac0008000800 */
[----:B------:R-:W1:Y:S01]  /*0030*/  S2UR UR6, SR_CTAID.X ;  /* 0x00000000000679c3 */ /* 0x000e620000002500 */
[----:B0-----:R-:W-:Y:S01]  /*0040*/  IADD3 R1, PT, PT, R1, -0x18, RZ ;  /* 0xffffffe801017810 */ /* 0x001fe20007ffe0ff */
[----:B------:R-:W0:Y:S01]  /*0050*/  LDCU UR12, c[0x0][0x390] ;  /* 0x00007200ff0c77ac */ /* 0x000e220008000800 */
[----:B------:R-:W3:Y:S05]  /*0060*/  LDCU UR4, c[0x0][0x2f8] ;  /* 0x00005f00ff0477ac */ /* 0x000eea0008000800 */
[----:B------:R-:W1:Y:S01]  /*0070*/  LDC R0, c[0x0][0x360] ;  /* 0x0000d800ff007b82 */ /* 0x000e620000000800 */
[----:B---3--:R-:W-:-:S05]  /*0080*/  IADD3 R6, P1, PT, R1, UR4, RZ ;  /* 0x0000000401067c10 */ /* 0x008fca000ff3e0ff */
[----:B--2---:R-:W-:Y:S02]  /*0090*/  IMAD.X R7, RZ, RZ, UR5, P1 ;  /* 0x00000005ff077e24 */ /* 0x004fe400088e06ff */
[----:B-1----:R-:W-:-:S05]  /*00a0*/  IMAD R0, R0, UR6, R3 ;  /* 0x0000000600007c24 */ /* 0x002fca000f8e0203 */
[----:B0-----:R-:W-:-:S13]  /*00b0*/  ISETP.GE.AND P0, PT, R0, UR12, PT ;  /* 0x0000000c00007c0c */ /* 0x001fda000bf06270 */
[----:B------:R-:W-:Y:S05]  /*00c0*/  @P0 EXIT ;  /* 0x000000000000094d */ /* 0x000fea0003800000 */
[----:B------:R-:W-:Y:S01]  /*00d0*/  UISETP.GE.AND UP0, UPT, UR12, 0x1, UPT ;  /* 0x000000010c00788c */ /* 0x000fe2000bf06270 */
[----:B------:R-:W-:Y:S01]  /*00e0*/  HFMA2 R2, -RZ, RZ, 0, 0 ;  /* 0x00000000ff027431 */ /* 0x000fe200000001ff */
[----:B------:R-:W0:Y:S07]  /*00f0*/  LDCU.64 UR10, c[0x0][0x358] ;  /* 0x00006b00ff0a77ac */ /* 0x000e2e0008000a00 */
[----:B------:R-:W-:Y:S05]  /*0100*/  BRA.U !UP0, `(.L_x_0) ;  /* 0x0000000508a87547 */ /* 0x000fea000b800000 */
[----:B------:R-:W-:Y:S02]  /*0110*/  UISETP.GE.U32.AND UP1, UPT, UR12, 0x10, UPT ;  /* 0x000000100c00788c */ /* 0x000fe4000bf26070 */
[----:B------:R-:W-:Y:S01]  /*0120*/  IMAD R3, R0, UR12, RZ ;  /* 0x0000000c00037c24 */ /* 0x000fe2000f8e02ff */
[----:B------:R-:W-:Y:S01]  /*0130*/  ULOP3.LUT UR8, UR12, 0xf, URZ, 0xc0, !UPT ;  /* 0x0000000f0c087892 */ /* 0x000fe2000f8ec0ff */
[----:B------:R-:W-:Y:S01]  /*0140*/  IMAD.MOV.U32 R2, RZ, RZ, RZ ;  /* 0x000000ffff027224 */ /* 0x000fe200078e00ff */
[----:B------:R-:W-:Y:S02]  /*0150*/  UMOV UR4, URZ ;  /* 0x000000ff00047c82 */ /* 0x000fe40008000000 */
[----:B------:R-:W-:Y:S02]  /*0160*/  UISETP.NE.AND UP0, UPT, UR8, URZ, UPT ;  /* 0x000000ff0800728c */ /* 0x000fe4000bf05270 */
[----:B------:R-:W-:Y:S09]  /*0170*/  BRA.U !UP1, `(.L_x_1) ;  /* 0x0000000109b87547 */ /* 0x000ff2000b800000 */
[----:B------:R-:W1:Y:S01]  /*0180*/  LDCU.64 UR6, c[0x0][0x380] ;  /* 0x00007000ff0677ac */ /* 0x000e620008000a00 */
[----:B------:R-:W-:Y:S01]  /*0190*/  MOV R2, RZ ;  /* 0x000000ff00027202 */ /* 0x000fe20000000f00 */
[----:B------:R-:W-:Y:S01]  /*01a0*/  IMAD.MOV.U32 R8, RZ, RZ, R3 ;  /* 0x000000ffff087224 */ /* 0x000fe200078e0003 */
[----:B------:R-:W-:-:S04]  /*01b0*/  ULOP3.LUT UR4, UR12, 0x7ffffff0, URZ, 0xc0, !UPT ;  /* 0x7ffffff00c047892 */ /* 0x000fc8000f8ec0ff */
[----:B------:R-:W-:Y:S02]  /*01c0*/  UIADD3 UR9, UPT, UPT, -UR4, URZ, URZ ;  /* 0x000000ff04097290 */ /* 0x000fe4000fffe1ff */
[----:B-1----:R-:W-:-:S04]  /*01d0*/  UIADD3 UR5, UP1, UPT, UR6, 0x20, URZ ;  /* 0x0000002006057890 */ /* 0x002fc8000ff3e0ff */
[----:B------:R-:W-:-:S12]  /*01e0*/  UIADD3.X UR6, UPT, UPT, URZ, UR7, URZ, UP1, !UPT ;  /* 0x00000007ff067290 */ /* 0x000fd80008ffe4ff */
.L_x_2:
[----:B------:R-:W-:Y:S01]  /*01f0*/  MOV R4, UR5 ;  /* 0x0000000500047c02 */ /* 0x000fe20008000f00 */
[----:B------:R-:W-:-:S04]  /*0200*/  IMAD.U32 R5, RZ, RZ, UR6 ;  /* 0x00000006ff057e24 */ /* 0x000fc8000f8e00ff */
[----:B------:R-:W-:-:S05]  /*0210*/  IMAD.WIDE R4, R8, 0x4, R4 ;  /* 0x0000000408047825 */ /* 0x000fca00078e0204 */
[----:B0-----:R-:W2:Y:S04]  /*0220*/  LDG.E R19, desc[UR10][R4.64+-0x20] ;  /* 0xffffe00a04137981 */ /* 0x001ea8000c1e1900 */
[----:B------:R-:W3:Y:S04]  /*0230*/  LDG.E R20, desc[UR10][R4.64+-0x1c] ;  /* 0xffffe40a04147981 */ /* 0x000ee8000c1e1900 */
[----:B------:R-:W4:Y:S04]  /*0240*/  LDG.E R22, desc[UR10][R4.64+-0x18] ;  /* 0xffffe80a04167981 */ /* 0x000f28000c1e1900 */
[----:B------:R-:W5:Y:S04]  /*0250*/  LDG.E R24, desc[UR10][R4.64+-0x14] ;  /* 0xffffec0a04187981 */ /* 0x000f68000c1e1900 */
        /* <DEDUP_REMOVED lines=11> */
[----:B------:R-:W5:Y:S01]  /*0310*/  LDG.E R18, desc[UR10][R4.64+0x1c] ;  /* 0x00001c0a04127981 */ /* 0x000f62000c1e1900 */
[----:B------:R-:W-:Y:S01]  /*0320*/  UIADD3 UR9, UPT, UPT, UR9, 0x10, URZ ;  /* 0x0000001009097890 */ /* 0x000fe2000fffe0ff */
[----:B------:R-:W-:-:S03]  /*0330*/  IADD3 R8, PT, PT, R8, 0x10, RZ ;  /* 0x0000001008087810 */ /* 0x000fc60007ffe0ff */
[----:B------:R-:W-:Y:S01]  /*0340*/  UISETP.NE.AND UP1, UPT, UR9, URZ, UPT ;  /* 0x000000ff0900728c */ /* 0x000fe2000bf25270 */
[----:B--2---:R-:W-:-:S04]  /*0350*/  FADD R19, R19, R2 ;  /* 0x0000000213137221 */ /* 0x004fc80000000000 */
[----:B---3--:R-:W-:-:S04]  /*0360*/  FADD R19, R19, R20 ;  /* 0x0000001413137221 */ /* 0x008fc80000000000 */
[----:B----4-:R-:W-:-:S04]  /*0370*/  FADD R19, R19, R22 ;  /* 0x0000001613137221 */ /* 0x010fc80000000000 */
[----:B-----5:R-:W-:-:S04]  /*0380*/  FADD R19, R19, R24 ;  /* 0x0000001813137221 */ /* 0x020fc80000000000 */
[----:B------:R-:W-:-:S04]  /*0390*/  FADD R19, R19, R26 ;  /* 0x0000001a13137221 */ /* 0x000fc80000000000 */
        /* <DEDUP_REMOVED lines=10> */
[----:B------:R-:W-:Y:S01]  /*0440*/  FADD R2, R9, R18 ;  /* 0x0000001209027221 */ /* 0x000fe20000000000 */
[----:B------:R-:W-:Y:S06]  /*0450*/  BRA.U UP1, `(.L_x_2) ;  /* 0xfffffffd01647547 */ /* 0x000fec000b83ffff */
.L_x_1:
[----:B------:R-:W-:Y:S05]  /*0460*/  BRA.U !UP0, `(.L_x_0) ;  /* 0x0000000108d07547 */ /* 0x000fea000b800000 */
[----:B------:R-:W-:Y:S02]  /*0470*/  UISETP.GE.U32.AND UP0, UPT, UR8, 0x8, UPT ;  /* 0x000000080800788c */ /* 0x000fe4000bf06070 */
[----:B------:R-:W-:-:S04]  /*0480*/  ULOP3.LUT UR6, UR12, 0x7, URZ, 0xc0, !UPT ;  /* 0x000000070c067892 */ /* 0x000fc8000f8ec0ff */
[----:B------:R-:W-:-:S03]  /*0490*/  UISETP.NE.AND UP1, UPT, UR6, URZ, UPT ;  /* 0x000000ff0600728c */ /* 0x000fc6000bf25270 */
[----:B------:R-:W-:Y:S08]  /*04a0*/  BRA.U !UP0, `(.L_x_3) ;  /* 0x0000000108507547 */ /* 0x000ff0000b800000 */
[----:B------:R-:W1:Y:S01]  /*04b0*/  LDC.64 R4, c[0x0][0x380] ;  /* 0x0000e000ff047b82 */ /* 0x000e620000000a00 */
[----:B------:R-:W-:-:S04]  /*04c0*/  VIADD R9, R3, UR4 ;  /* 0x0000000403097c36 */ /* 0x000fc80008000000 */
[----:B-1----:R-:W-:-:S05]  /*04d0*/  IMAD.WIDE R4, R9, 0x4, R4 ;  /* 0x0000000409047825 */ /* 0x002fca00078e0204 */
[----:B0-----:R-:W2:Y:S04]  /*04e0*/  LDG.E R9, desc[UR10][R4.64] ;  /* 0x0000000a04097981 */ /* 0x001ea8000c1e1900 */
[----:B------:R-:W3:Y:S04]  /*04f0*/  LDG.E R8, desc[UR10][R4.64+0x4] ;  /* 0x0000040a04087981 */ /* 0x000ee8000c1e1900 */
[----:B------:R-:W4:Y:S04]  /*0500*/  LDG.E R11, desc[UR10][R4.64+0x8] ;  /* 0x0000080a040b7981 */ /* 0x000f28000c1e1900 */
[----:B------:R-:W5:Y:S04]  /*0510*/  LDG.E R13, desc[UR10][R4.64+0xc] ;  /* 0x00000c0a040d7981 */ /* 0x000f68000c1e1900 */
[----:B------:R-:W5:Y:S04]  /*0520*/  LDG.E R15, desc[UR10][R4.64+0x10] ;  /* 0x0000100a040f7981 */ /* 0x000f68000c1e1900 */
[----:B------:R-:W5:Y:S04]  /*0530*/  LDG.E R17, desc[UR10][R4.64+0x14] ;  /* 0x0000140a04117981 */ /* 0x000f68000c1e1900 */
[----:B------:R-:W5:Y:S04]  /*0540*/  LDG.E R19, desc[UR10][R4.64+0x18] ;  /* 0x0000180a04137981 */ /* 0x000f68000c1e1900 */
[----:B------:R-:W5:Y:S01]  /*0550*/  LDG.E R21, desc[UR10][R4.64+0x1c] ;  /* 0x00001c0a04157981 */ /* 0x000f62000c1e1900 */
[----:B------:R-:W-:Y:S01]  /*0560*/  UIADD3 UR4, UPT, UPT, UR4, 0x8, URZ ;  /* 0x0000000804047890 */ /* 0x000fe2000fffe0ff */
[----:B--2---:R-:W-:-:S04]  /*0570*/  FADD R9, R2, R9 ;  /* 0x0000000902097221 */ /* 0x004fc80000000000 */
[----:B---3--:R-:W-:-:S04]  /*0580*/  FADD R8, R9, R8 ;  /* 0x0000000809087221 */ /* 0x008fc80000000000 */
[----:B----4-:R-:W-:-:S04]  /*0590*/  FADD R8, R8, R11 ;  /* 0x0000000b08087221 */ /* 0x010fc80000000000 */
[----:B-----5:R-:W-:-:S04]  /*05a0*/  FADD R8, R8, R13 ;  /* 0x0000000d08087221 */ /* 0x020fc80000000000 */
[----:B------:R-:W-:-:S04]  /*05b0*/  FADD R8, R8, R15 ;  /* 0x0000000f08087221 */ /* 0x000fc80000000000 */
[----:B------:R-:W-:-:S04]  /*05c0*/  FADD R8, R8, R17 ;  /* 0x0000001108087221 */ /* 0x000fc80000000000 */
[----:B------:R-:W-:-:S04]  /*05d0*/  FADD R8, R8, R19 ;  /* 0x0000001308087221 */ /* 0x000fc80000000000 */
[----:B------:R-:W-:-:S07]  /*05e0*/  FADD R2, R8, R21 ;  /* 0x0000001508027221 */ /* 0x000fce0000000000 */
.L_x_3:
[----:B------:R-:W-:Y:S05]  /*05f0*/  BRA.U !UP1, `(.L_x_0) ;  /* 0x00000001096c7547 */ /* 0x000fea000b800000 */
[----:B------:R-:W-:Y:S02]  /*0600*/  UISETP.GE.U32.AND UP0, UPT, UR6, 0x4, UPT ;  /* 0x000000040600788c */ /* 0x000fe4000bf06070 */
[----:B------:R-:W-:-:S04]  /*0610*/  ULOP3.LUT UR5, UR12, 0x3, URZ, 0xc0, !UPT ;  /* 0x000000030c057892 */ /* 0x000fc8000f8ec0ff */
[----:B------:R-:W-:-:S03]  /*0620*/  UISETP.NE.AND UP1, UPT, UR5, URZ, UPT ;  /* 0x000000ff0500728c */ /* 0x000fc6000bf25270 */
[----:B------:R-:W-:Y:S08]  /*0630*/  BRA.U !UP0, `(.L_x_4) ;  /* 0x0000000108307547 */ /* 0x000ff0000b800000 */
[----:B------:R-:W1:Y:S01]  /*0640*/  LDC.64 R4, c[0x0][0x380] ;  /* 0x0000e000ff047b82 */ /* 0x000e620000000a00 */
[----:B------:R-:W-:-:S05]  /*0650*/  IADD3 R9, PT, PT, R3, UR4, RZ ;  /* 0x0000000403097c10 */ /* 0x000fca000fffe0ff */
[----:B-1----:R-:W-:-:S05]  /*0660*/  IMAD.WIDE R4, R9, 0x4, R4 ;  /* 0x0000000409047825 */ /* 0x002fca00078e0204 */
[----:B0-----:R-:W2:Y:S04]  /*0670*/  LDG.E R9, desc[UR10][R4.64] ;  /* 0x0000000a04097981 */ /* 0x001ea8000c1e1900 */
[----:B------:R-:W3:Y:S04]  /*0680*/  LDG.E R8, desc[UR10][R4.64+0x4] ;  /* 0x0000040a04087981 */ /* 0x000ee8000c1e1900 */
[----:B------:R-:W4:Y:S04]  /*0690*/  LDG.E R11, desc[UR10][R4.64+0x8] ;  /* 0x0000080a040b7981 */ /* 0x000f28000c1e1900 */
[----:B------:R-:W5:Y:S01]  /*06a0*/  LDG.E R13, desc[UR10][R4.64+0xc] ;  /* 0x00000c0a040d7981 */ /* 0x000f62000c1e1900 */
[----:B------:R-:W-:Y:S01]  /*06b0*/  UIADD3 UR4, UPT, UPT, UR4, 0x4, URZ ;  /* 0x0000000404047890 */ /* 0x000fe2000fffe0ff */
[----:B--2---:R-:W-:-:S04]  /*06c0*/  FADD R9, R2, R9 ;  /* 0x0000000902097221 */ /* 0x004fc80000000000 */
[----:B---3--:R-:W-:-:S04]  /*06d0*/  FADD R8, R9, R8 ;  /* 0x0000000809087221 */ /* 0x008fc80000000000 */
[----:B----4-:R-:W-:-:S04]  /*06e0*/  FADD R8, R8, R11 ;  /* 0x0000000b08087221 */ /* 0x010fc80000000000 */
[----:B-----5:R-:W-:-:S07]  /*06f0*/  FADD R2, R8, R13 ;  /* 0x0000000d08027221 */ /* 0x020fce0000000000 */
.L_x_4:
[----:B------:R-:W-:Y:S05]  /*0700*/  BRA.U !UP1, `(.L_x_0) ;  /* 0x0000000109287547 */ /* 0x000fea000b800000 */
[----:B------:R-:W1:Y:S01]  /*0710*/  LDC.64 R8, c[0x0][0x380] ;  /* 0x0000e000ff087b82 */ /* 0x000e620000000a00 */
[----:B------:R-:W-:Y:S01]  /*0720*/  VIADD R3, R3, UR4 ;  /* 0x0000000403037c36 */ /* 0x000fe20008000000 */
[----:B------:R-:W-:-:S12]  /*0730*/  UIADD3 UR5, UPT, UPT, -UR5, URZ, URZ ;  /* 0x000000ff05057290 */ /* 0x000fd8000fffe1ff */
.L_x_5:
[----:B-1----:R-:W-:-:S06]  /*0740*/  IMAD.WIDE R4, R3, 0x4, R8 ;  /* 0x0000000403047825 */ /* 0x002fcc00078e0208 */
[----:B0-----:R-:W2:Y:S01]  /*0750*/  LDG.E R5, desc[UR10][R4.64] ;  /* 0x0000000a04057981 */ /* 0x001ea2000c1e1900 */
[----:B------:R-:W-:Y:S01]  /*0760*/  UIADD3 UR5, UPT, UPT, UR5, 0x1, URZ ;  /* 0x0000000105057890 */ /* 0x000fe2000fffe0ff */
[----:B------:R-:W-:-:S03]  /*0770*/  IADD3 R3, PT, PT, R3, 0x1, RZ ;  /* 0x0000000103037810 */ /* 0x000fc60007ffe0ff */
[----:B------:R-:W-:Y:S01]  /*0780*/  UISETP.NE.AND UP0, UPT, UR5, URZ, UPT ;  /* 0x000000ff0500728c */ /* 0x000fe2000bf05270 */
[----:B--2---:R-:W-:-:S08]  /*0790*/  FADD R2, R5, R2 ;  /* 0x0000000205027221 */ /* 0x004fd00000000000 */
[----:B------:R-:W-:Y:S05]  /*07a0*/  BRA.U UP0, `(.L_x_5) ;  /* 0xfffffffd00e47547 */ /* 0x000fea000b83ffff */
.L_x_0:
[----:B------:R-:W-:Y:S01]  /*07b0*/  I2FP.F32.S32 R9, UR12 ;  /* 0x0000000c00097c45 */ /* 0x000fe20008201400 */
[----:B------:R-:W-:Y:S03]  /*07c0*/  BSSY.RECONVERGENT B0, `(.L_x_6) ;  /* 0x000000b000007945 */ /* 0x000fe60003800200 */
[----:B------:R-:W1:Y:S08]  /*07d0*/  MUFU.RCP R4, R9 ;  /* 0x0000000900047308 */ /* 0x000e700000001000 */
[----:B------:R-:W2:Y:S01]  /*07e0*/  FCHK P0, R2, R9 ;  /* 0x0000000902007302 */ /* 0x000ea20000000000 */
[----:B-1----:R-:W-:-:S04]  /*07f0*/  FFMA R3, -R9, R4, 1 ;  /* 0x3f80000009037423 */ /* 0x002fc80000000104 */
[----:B------:R-:W-:-:S04]  /*0800*/  FFMA R3, R4, R3, R4 ;  /* 0x0000000304037223 */ /* 0x000fc80000000004 */
[----:B------:R-:W-:-:S04]  /*0810*/  FFMA R4, R3, R2, RZ ;  /* 0x0000000203047223 */ /* 0x000fc800000000ff */
[----:B------:R-:W-:-:S04]  /*0820*/  FFMA R5, -R9, R4, R2 ;  /* 0x0000000409057223 */ /* 0x000fc80000000102 */
[----:B------:R-:W-:Y:S01]  /*0830*/  FFMA R3, R3, R5, R4 ;  /* 0x0000000503037223 */ /* 0x000fe20000000004 */
[----:B--2---:R-:W-:Y:S06]  /*0840*/  @!P0 BRA `(.L_x_7) ;  /* 0x0000000000088947 */ /* 0x004fec0003800000 */
[----:B------:R-:W-:-:S07]  /*0850*/  MOV R4, 0x870 ;  /* 0x0000087000047802 */ /* 0x000fce0000000f00 */
[----:B0-----:R-:W-:Y:S05]  /*0860*/  CALL.REL.NOINC `($__internal_0_$__cuda_sm3x_div_rn_noftz_f32_slowpath) ;  /* 0x0000000000447944 */ /* 0x001fea0003c00000 */
.L_x_7:
[----:B0-----:R-:W-:Y:S05]  /*0870*/  BSYNC.RECONVERGENT B0 ;  /* 0x0000000000007941 */ /* 0x001fea0003800200 */
.L_x_6:
[----:B------:R-:W0:Y:S01]  /*0880*/  LDC.64 R8, c[0x0][0x388] ;  /* 0x0000e200ff087b82 */ /* 0x000e220000000a00 */
[----:B------:R-:W1:Y:S01]  /*0890*/  F2F.F64.F32 R10, R2 ;  /* 0x00000002000a7310 */ /* 0x000e620000201800 */
[----:B------:R-:W-:Y:S01]  /*08a0*/  MOV R14, 0x0 ;  /* 0x00000000000e7802 */ /* 0x000fe20000000f00 */
[----:B------:R2:W-:Y:S01]  /*08b0*/  STL [R1], R0 ;  /* 0x0000000001007387 */ /* 0x0005e20000100800 */
[----:B------:R-:W3:Y:S04]  /*08c0*/  LDCU.64 UR4, c[0x4][0x8] ;  /* 0x01000100ff0477ac */ /* 0x000ee80008000a00 */
[----:B------:R-:W4:Y:S01]  /*08d0*/  LDC.64 R14, c[0x4][R14] ;  /* 0x010000000e0e7b82 */ /* 0x000f220000000a00 */
[----:B------:R-:W5:Y:S01]  /*08e0*/  F2F.F64.F32 R12, R3 ;  /* 0x00000003000c7310 */ /* 0x000f620000201800 */
[----:B-1----:R2:W-:Y:S01]  /*08f0*/  STL.64 [R1+0x8], R10 ;  /* 0x0000080a01007387 */ /* 0x0025e20000100a00 */
[----:B---3--:R-:W-:Y:S01]  /*0900*/  IMAD.U32 R4, RZ, RZ, UR4 ;  /* 0x00000004ff047e24 */ /* 0x008fe2000f8e00ff */
[----:B------:R-:W-:Y:S01]  /*0910*/  MOV R5, UR5 ;  /* 0x0000000500057c02 */ /* 0x000fe20008000f00 */
[----:B0-----:R-:W-:Y:S01]  /*0920*/  IMAD.WIDE R8, R0, 0x4, R8 ;  /* 0x0000000400087825 */ /* 0x001fe200078e0208 */
[----:B-----5:R2:W-:Y:S04]  /*0930*/  STL.64 [R1+0x10], R12 ;  /* 0x0000100c01007387 */ /* 0x0205e80000100a00 */
[----:B------:R2:W-:Y:S02]  /*0940*/  STG.E desc[UR10][R8.64], R3 ;  /* 0x0000000308007986 */ /* 0x0005e4000c10190a */
[----:B------:R-:W-:-:S07]  /*0950*/  LEPC R20, `(.L_x_8) ;  /* 0x000000001014794e */ /* 0x000fce0000000000 */
[----:B--2-4-:R-:W-:Y:S05]  /*0960*/  CALL.ABS.NOINC R14 ;  /* 0x000000000e007343 */ /* 0x014fea0003c00000 */
.L_x_8:
[----:B------:R-:W-:Y:S05]  /*0970*/  EXIT ;  /* 0x000000000000794d */ /* 0x000fea0003800000 */
        .weak           $__internal_0_$__cuda_sm3x_div_rn_noftz_f32_slowpath
        .type           $__internal_0_$__cuda_sm3x_div_rn_noftz_f32_slowpath,@function
        .size           $__internal_0_$__cuda_sm3x_div_rn_noftz_f32_slowpath,(.L_x_21 - $__internal_0_$__cuda_sm3x_div_rn_noftz_f32_slowpath)
$__internal_0_$__cuda_sm3x_div_rn_noftz_f32_slowpath:
[----:B------:R-:W-:Y:S01]  /*0980*/  SHF.R.U32.HI R5, RZ, 0x17, R9 ;  /* 0x00000017ff057819 */ /* 0x000fe20000011609 */
[----:B------:R-:W-:Y:S01]  /*0990*/  BSSY.RECONVERGENT B1, `(.L_x_9) ;  /* 0x0000064000017945 */ /* 0x000fe20003800200 */
[--C-:B------:R-:W-:Y:S01]  /*09a0*/  SHF.R.U32.HI R3, RZ, 0x17, R2.reuse ;  /* 0x00000017ff037819 */ /* 0x100fe20000011602 */
[----:B------:R-:W-:Y:S01]  /*09b0*/  IMAD.MOV.U32 R10, RZ, RZ, R2 ;  /* 0x000000ffff0a7224 */ /* 0x000fe200078e0002 */
[----:B------:R-:W-:Y:S02]  /*09c0*/  LOP3.LUT R8, R5, 0xff, RZ, 0xc0, !PT ;  /* 0x000000ff05087812 */ /* 0x000fe400078ec0ff */
[----:B------:R-:W-:-:S03]  /*09d0*/  LOP3.LUT R13, R3, 0xff, RZ, 0xc0, !PT ;  /* 0x000000ff030d7812 */ /* 0x000fc600078ec0ff */
[----:B------:R-:W-:Y:S01]  /*09e0*/  VIADD R11, R8, 0xffffffff ;  /* 0xffffffff080b7836 */ /* 0x000fe20000000000 */
[----:B------:R-:W-:-:S04]  /*09f0*/  IADD3 R12, PT, PT, R13, -0x1, RZ ;  /* 0xffffffff0d0c7810 */ /* 0x000fc80007ffe0ff */
[----:B------:R-:W-:-:S04]  /*0a00*/  ISETP.GT.U32.AND P0, PT, R11, 0xfd, PT ;  /* 0x000000fd0b00780c */ /* 0x000fc80003f04070 */
[----:B------:R-:W-:-:S13]  /*0a10*/  ISETP.GT.U32.OR P0, PT, R12, 0xfd, P0 ;  /* 0x000000fd0c00780c */ /* 0x000fda0000704470 */
[----:B------:R-:W-:Y:S01]  /*0a20*/  @!P0 MOV R5, RZ ;  /* 0x000000ff00058202 */ /* 0x000fe20000000f00 */
[----:B------:R-:W-:Y:S06]  /*0a30*/  @!P0 BRA `(.L_x_10) ;  /* 0x0000000000608947 */ /* 0x000fec0003800000 */
[----:B------:R-:W-:Y:S01]  /*0a40*/  FSETP.GTU.FTZ.AND P0, PT, |R2|, +INF , PT ;  /* 0x7f8000000200780b */ /* 0x000fe20003f1c200 */
[----:B------:R-:W-:Y:S01]  /*0a50*/  IMAD.MOV.U32 R3, RZ, RZ, R9 ;  /* 0x000000ffff037224 */ /* 0x000fe200078e0009 */
[----:B------:R-:W-:-:S04]  /*0a60*/  FSETP.GTU.FTZ.AND P1, PT, |R9|, +INF , PT ;  /* 0x7f8000000900780b */ /* 0x000fc80003f3c200 */
[----:B------:R-:W-:-:S13]  /*0a70*/  PLOP3.LUT P0, PT, P0, P1, PT, 0xf8, 0x8f ;  /* 0x00000000008f781c */ /* 0x000fda0000703f70 */
[----:B------:R-:W-:Y:S05]  /*0a80*/  @P0 BRA `(.L_x_11) ;  /* 0x00000004004c0947 */ /* 0x000fea0003800000 */
[----:B------:R-:W-:-:S13]  /*0a90*/  LOP3.LUT P0, RZ, R9, 0x7fffffff, R10, 0xc8, !PT ;  /* 0x7fffffff09ff7812 */ /* 0x000fda000780c80a */
[----:B------:R-:W-:Y:S05]  /*0aa0*/  @!P0 BRA `(.L_x_12) ;  /* 0x00000004003c8947 */ /* 0x000fea0003800000 */
[C---:B------:R-:W-:Y:S02]  /*0ab0*/  FSETP.NEU.FTZ.AND P2, PT, |R2|.reuse, +INF , PT ;  /* 0x7f8000000200780b */ /* 0x040fe40003f5d200 */
[----:B------:R-:W-:Y:S02]  /*0ac0*/  FSETP.NEU.FTZ.AND P1, PT, |R3|, +INF , PT ;  /* 0x7f8000000300780b */ /* 0x000fe40003f3d200 */
[----:B------:R-:W-:-:S11]  /*0ad0*/  FSETP.NEU.FTZ.AND P0, PT, |R2|, +INF , PT ;  /* 0x7f8000000200780b */ /* 0x000fd60003f1d200 */
[----:B------:R-:W-:Y:S05]  /*0ae0*/  @!P1 BRA !P2, `(.L_x_12) ;  /* 0x00000004002c9947 */ /* 0x000fea0005000000 */
[----:B------:R-:W-:-:S04]  /*0af0*/  LOP3.LUT P2, RZ, R10, 0x7fffffff, RZ, 0xc0, !PT ;  /* 0x7fffffff0aff7812 */ /* 0x000fc8000784c0ff */
[----:B------:R-:W-:-:S13]  /*0b00*/  PLOP3.LUT P1, PT, P1, P2, PT, 0x2f, 0xf2 ;  /* 0x0000000000f2781c */ /* 0x000fda0000f24577 */
[----:B------:R-:W-:Y:S05]  /*0b10*/  @P1 BRA `(.L_x_13) ;  /* 0x0000000400181947 */ /* 0x000fea0003800000 */
[----:B------:R-:W-:-:S04]  /*0b20*/  LOP3.LUT P1, RZ, R9, 0x7fffffff, RZ, 0xc0, !PT ;  /* 0x7fffffff09ff7812 */ /* 0x000fc8000782c0ff */
[----:B------:R-:W-:-:S13]  /*0b30*/  PLOP3.LUT P0, PT, P0, P1, PT, 0x2f, 0xf2 ;  /* 0x0000000000f2781c */ /* 0x000fda0000702577 */
[----:B------:R-:W-:Y:S05]  /*0b40*/  @P0 BRA `(.L_x_14) ;  /* 0x0000000400000947 */ /* 0x000fea0003800000 */
[----:B------:R-:W-:Y:S02]  /*0b50*/  ISETP.GE.AND P0, PT, R12, RZ, PT ;  /* 0x000000ff0c00720c */ /* 0x000fe40003f06270 */
[----:B------:R-:W-:-:S11]  /*0b60*/  ISETP.GE.AND P1, PT, R11, RZ, PT ;  /* 0x000000ff0b00720c */ /* 0x000fd60003f26270 */
[----:B------:R-:W-:Y:S01]  /*0b70*/  @P0 MOV R5, RZ ;  /* 0x000000ff00050202 */ /* 0x000fe20000000f00 */
[----:B------:R-:W-:Y:S02]  /*0b80*/  @!P0 IMAD.MOV.U32 R5, RZ, RZ, -0x40 ;  /* 0xffffffc0ff058424 */ /* 0x000fe400078e00ff */
[----:B------:R-:W-:Y:S01]  /*0b90*/  @!P0 FFMA R10, R2, 1.84467440737095516160e+19, RZ ;  /* 0x5f800000020a8823 */ /* 0x000fe200000000ff */
[----:B------:R-:W-:Y:S02]  /*0ba0*/  @!P1 FFMA R9, R3, 1.84467440737095516160e+19, RZ ;  /* 0x5f80000003099823 */ /* 0x000fe400000000ff */
[----:B------:R-:W-:-:S07]  /*0bb0*/  @!P1 IADD3 R5, PT, PT, R5, 0x40, RZ ;  /* 0x0000004005059810 */ /* 0x000fce0007ffe0ff */
.L_x_10:
[----:B------:R-:W-:Y:S01]  /*0bc0*/  LEA R12, R8, 0xc0800000, 0x17 ;  /* 0xc0800000080c7811 */ /* 0x000fe200078eb8ff */
[----:B------:R-:W-:Y:S04]  /*0bd0*/  BSSY.RECONVERGENT B2, `(.L_x_15) ;  /* 0x0000036000027945 */ /* 0x000fe80003800200 */
[----:B------:R-:W-:Y:S01]  /*0be0*/  IMAD.IADD R12, R9, 0x1, -R12 ;  /* 0x00000001090c7824 */ /* 0x000fe200078e0a0c */
[----:B------:R-:W-:-:S03]  /*0bf0*/  IADD3 R9, PT, PT, R13, -0x7f, RZ ;  /* 0xffffff810d097810 */ /* 0x000fc60007ffe0ff */
[----:B------:R-:W0:Y:S01]  /*0c00*/  MUFU.RCP R11, R12 ;  /* 0x0000000c000b7308 */ /* 0x000e220000001000 */
[----:B------:R-:W-:Y:S01]  /*0c10*/  FADD.FTZ R14, -R12, -RZ ;  /* 0x800000ff0c0e7221 */ /* 0x000fe20000010100 */
[----:B------:R-:W-:-:S03]  /*0c20*/  IMAD R3, R9, -0x800000, R10 ;  /* 0xff80000009037824 */ /* 0x000fc600078e020a */
[----:B0-----:R-:W-:-:S04]  /*0c30*/  FFMA R16, R11, R14, 1 ;  /* 0x3f8000000b107423 */ /* 0x001fc8000000000e */
[----:B------:R-:W-:-:S04]  /*0c40*/  FFMA R13, R11, R16, R11 ;  /* 0x000000100b0d7223 */ /* 0x000fc8000000000b */
[----:B------:R-:W-:-:S04]  /*0c50*/  FFMA R10, R3, R13, RZ ;  /* 0x0000000d030a7223 */ /* 0x000fc800000000ff */
[----:B------:R-:W-:-:S04]  /*0c60*/  FFMA R11, R14, R10, R3 ;  /* 0x0000000a0e0b7223 */ /* 0x000fc80000000003 */
[----:B------:R-:W-:Y:S01]  /*0c70*/  FFMA R16, R13, R11, R10 ;  /* 0x0000000b0d107223 */ /* 0x000fe2000000000a */
[----:B------:R-:W-:-:S03]  /*0c80*/  IADD3 R10, PT, PT, R9, 0x7f, -R8 ;  /* 0x0000007f090a7810 */ /* 0x000fc60007ffe808 */
[----:B------:R-:W-:Y:S02]  /*0c90*/  FFMA R11, R14, R16, R3 ;  /* 0x000000100e0b7223 */ /* 0x000fe40000000003 */
[----:B------:R-:W-:Y:S02]  /*0ca0*/  IMAD.IADD R10, R10, 0x1, R5 ;  /* 0x000000010a0a7824 */ /* 0x000fe400078e0205 */
[----:B------:R-:W-:-:S05]  /*0cb0*/  FFMA R3, R13, R11, R16 ;  /* 0x0000000b0d037223 */ /* 0x000fca0000000010 */
[----:B------:R-:W-:-:S04]  /*0cc0*/  SHF.R.U32.HI R8, RZ, 0x17, R3 ;  /* 0x00000017ff087819 */ /* 0x000fc80000011603 */
[----:B------:R-:W-:-:S04]  /*0cd0*/  LOP3.LUT R8, R8, 0xff, RZ, 0xc0, !PT ;  /* 0x000000ff08087812 */ /* 0x000fc800078ec0ff */
[----:B------:R-:W-:-:S05]  /*0ce0*/  IADD3 R12, PT, PT, R8, R10, RZ ;  /* 0x0000000a080c7210 */ /* 0x000fca0007ffe0ff */
[----:B------:R-:W-:-:S05]  /*0cf0*/  VIADD R5, R12, 0xffffffff ;  /* 0xffffffff0c057836 */ /* 0x000fca0000000000 */
[----:B------:R-:W-:-:S13]  /*0d00*/  ISETP.GE.U32.AND P0, PT, R5, 0xfe, PT ;  /* 0x000000fe0500780c */ /* 0x000fda0003f06070 */
[----:B------:R-:W-:Y:S05]  /*0d10*/  @!P0 BRA `(.L_x_16) ;  /* 0x0000000000808947 */ /* 0x000fea0003800000 */
[----:B------:R-:W-:-:S13]  /*0d20*/  ISETP.GT.AND P0, PT, R12, 0xfe, PT ;  /* 0x000000fe0c00780c */ /* 0x000fda0003f04270 */
[----:B------:R-:W-:Y:S05]  /*0d30*/  @P0 BRA `(.L_x_17) ;  /* 0x00000000006c0947 */ /* 0x000fea0003800000 */
[----:B------:R-:W-:-:S13]  /*0d40*/  ISETP.GE.AND P0, PT, R12, 0x1, PT ;  /* 0x000000010c00780c */ /* 0x000fda0003f06270 */
[----:B------:R-:W-:Y:S05]  /*0d50*/  @P0 BRA `(.L_x_18) ;  /* 0x0000000000740947 */ /* 0x000fea0003800000 */
[----:B------:R-:W-:Y:S02]  /*0d60*/  ISETP.GE.AND P0, PT, R12, -0x18, PT ;  /* 0xffffffe80c00780c */ /* 0x000fe40003f06270 */
[----:B------:R-:W-:-:S11]  /*0d70*/  LOP3.LUT R3, R3, 0x80000000, RZ, 0xc0, !PT ;  /* 0x8000000003037812 */ /* 0x000fd600078ec0ff */
[----:B------:R-:W-:Y:S05]  /*0d80*/  @!P0 BRA `(.L_x_18) ;  /* 0x0000000000688947 */ /* 0x000fea0003800000 */
[CCC-:B------:R-:W-:Y:S01]  /*0d90*/  FFMA.RZ R5, R13.reuse, R11.reuse, R16.reuse ;  /* 0x0000000b0d057223 */ /* 0x1c0fe2000000c010 */
[C---:B------:R-:W-:Y:S01]  /*0da0*/  IADD3 R10, PT, PT, R12.reuse, 0x20, RZ ;  /* 0x000000200c0a7810 */ /* 0x040fe20007ffe0ff */
[-CC-:B------:R-:W-:Y:S01]  /*0db0*/  FFMA.RM R8, R13, R11.reuse, R16.reuse ;  /* 0x0000000b0d087223 */ /* 0x180fe20000004010 */
[C---:B------:R-:W-:Y:S02]  /*0dc0*/  ISETP.NE.AND P2, PT, R12.reuse, RZ, PT ;  /* 0x000000ff0c00720c */ /* 0x040fe40003f45270 */
[----:B------:R-:W-:Y:S01]  /*0dd0*/  LOP3.LUT R9, R5, 0x7fffff, RZ, 0xc0, !PT ;  /* 0x007fffff05097812 */ /* 0x000fe200078ec0ff */
[----:B------:R-:W-:Y:S01]  /*0de0*/  FFMA.RP R5, R13, R11, R16 ;  /* 0x0000000b0d057223 */ /* 0x000fe20000008010 */
[C---:B------:R-:W-:Y:S02]  /*0df0*/  ISETP.NE.AND P1, PT, R12.reuse, RZ, PT ;  /* 0x000000ff0c00720c */ /* 0x040fe40003f25270 */
[----:B------:R-:W-:Y:S02]  /*0e00*/  LOP3.LUT R9, R9, 0x800000, RZ, 0xfc, !PT ;  /* 0x0080000009097812 */ /* 0x000fe400078efcff */
[----:B------:R-:W-:-:S02]  /*0e10*/  IADD3 R11, PT, PT, -R12, RZ, RZ ;  /* 0x000000ff0c0b7210 */ /* 0x000fc40007ffe1ff */
[----:B------:R-:W-:Y:S02]  /*0e20*/  SHF.L.U32 R10, R9, R10, RZ ;  /* 0x0000000a090a7219 */ /* 0x000fe400000006ff */
[----:B------:R-:W-:Y:S02]  /*0e30*/  FSETP.NEU.FTZ.AND P0, PT, R5, R8, PT ;  /* 0x000000080500720b */ /* 0x000fe40003f1d000 */
[----:B------:R-:W-:Y:S02]  /*0e40*/  SEL R8, R11, RZ, P2 ;  /* 0x000000ff0b087207 */ /* 0x000fe40001000000 */
[----:B------:R-:W-:Y:S02]  /*0e50*/  ISETP.NE.AND P1, PT, R10, RZ, P1 ;  /* 0x000000ff0a00720c */ /* 0x000fe40000f25270 */
[----:B------:R-:W-:Y:S02]  /*0e60*/  SHF.R.U32.HI R8, RZ, R8, R9 ;  /* 0x00000008ff087219 */ /* 0x000fe40000011609 */
[----:B------:R-:W-:-:S02]  /*0e70*/  PLOP3.LUT P0, PT, P0, P1, PT, 0xf8, 0x8f ;  /* 0x00000000008f781c */ /* 0x000fc40000703f70 */
[----:B------:R-:W-:Y:S02]  /*0e80*/  SHF.R.U32.HI R10, RZ, 0x1, R8 ;  /* 0x00000001ff0a7819 */ /* 0x000fe40000011608 */
[----:B------:R-:W-:-:S04]  /*0e90*/  SEL R5, RZ, 0x1, !P0 ;  /* 0x00000001ff057807 */ /* 0x000fc80004000000 */
[----:B------:R-:W-:-:S04]  /*0ea0*/  LOP3.LUT R5, R5, 0x1, R10, 0xf8, !PT ;  /* 0x0000000105057812 */ /* 0x000fc800078ef80a */
[----:B------:R-:W-:-:S05]  /*0eb0*/  LOP3.LUT R5, R5, R8, RZ, 0xc0, !PT ;  /* 0x0000000805057212 */ /* 0x000fca00078ec0ff */
[----:B------:R-:W-:-:S05]  /*0ec0*/  IMAD.IADD R10, R10, 0x1, R5 ;  /* 0x000000010a0a7824 */ /* 0x000fca00078e0205 */
[----:B------:R-:W-:Y:S01]  /*0ed0*/  LOP3.LUT R3, R10, R3, RZ, 0xfc, !PT ;  /* 0x000000030a037212 */ /* 0x000fe200078efcff */
[----:B------:R-:W-:Y:S06]  /*0ee0*/  BRA `(.L_x_18) ;  /* 0x0000000000107947 */ /* 0x000fec0003800000 */
.L_x_17:
[----:B------:R-:W-:-:S04]  /*0ef0*/  LOP3.LUT R3, R3, 0x80000000, RZ, 0xc0, !PT ;  /* 0x8000000003037812 */ /* 0x000fc800078ec0ff */
[----:B------:R-:W-:Y:S01]  /*0f00*/  LOP3.LUT R3, R3, 0x7f800000, RZ, 0xfc, !PT ;  /* 0x7f80000003037812 */ /* 0x000fe200078efcff */
[----:B------:R-:W-:Y:S06]  /*0f10*/  BRA `(.L_x_18) ;  /* 0x0000000000047947 */ /* 0x000fec0003800000 */
.L_x_16:
[----:B------:R-:W-:-:S07]  /*0f20*/  LEA R3, R10, R3, 0x17 ;  /* 0x000000030a037211 */ /* 0x000fce00078eb8ff */
.L_x_18:
[----:B------:R-:W-:Y:S05]  /*0f30*/  BSYNC.RECONVERGENT B2 ;  /* 0x0000000000027941 */ /* 0x000fea0003800200 */
.L_x_15:
[----:B------:R-:W-:Y:S05]  /*0f40*/  BRA `(.L_x_19) ;  /* 0x0000000000207947 */ /* 0x000fea0003800000 */
.L_x_14:
[----:B------:R-:W-:-:S04]  /*0f50*/  LOP3.LUT R3, R9, 0x80000000, R10, 0x48, !PT ;  /* 0x8000000009037812 */ /* 0x000fc800078e480a */
[----:B------:R-:W-:Y:S01]  /*0f60*/  LOP3.LUT R3, R3, 0x7f800000, RZ, 0xfc, !PT ;  /* 0x7f80000003037812 */ /* 0x000fe200078efcff */
[----:B------:R-:W-:Y:S06]  /*0f70*/  BRA `(.L_x_19) ;  /* 0x0000000000147947 */ /* 0x000fec0003800000 */
.L_x_13:
[----:B------:R-:W-:Y:S01]  /*0f80*/  LOP3.LUT R3, R9, 0x80000000, R10, 0x48, !PT ;  /* 0x8000000009037812 */ /* 0x000fe200078e480a */
[----:B------:R-:W-:Y:S06]  /*0f90*/  BRA `(.L_x_19) ;  /* 0x00000000000c7947 */ /* 0x000fec0003800000 */
.L_x_12:
[----:B------:R-:W0:Y:S01]  /*0fa0*/  MUFU.RSQ R3, -QNAN ;  /* 0xffc0000000037908 */ /* 0x000e220000001400 */
[----:B------:R-:W-:Y:S05]  /*0fb0*/  BRA `(.L_x_19) ;  /* 0x0000000000047947 */ /* 0x000fea0003800000 */
.L_x_11:
[----:B------:R-:W-:-:S07]  /*0fc0*/  FADD.FTZ R3, R2, R3 ;  /* 0x0000000302037221 */ /* 0x000fce0000010000 */
.L_x_19:
[----:B------:R-:W-:Y:S05]  /*0fd0*/  BSYNC.RECONVERGENT B1 ;  /* 0x0000000000017941 */ /* 0x000fea0003800200 */
.L_x_9:
[----:B------:R-:W-:-:S04]  /*0fe0*/  HFMA2 R5, -RZ, RZ, 0, 0 ;  /* 0x00000000ff057431 */ /* 0x000fc800000001ff */
[----:B0-----:R-:W-:Y:S05]  /*0ff0*/  RET.REL.NODEC R4 `(_Z20calculateRowAveragesPKfPfi) ;  /* 0xfffffff004007950 */ /* 0x001fea0003c3ffff */
.L_x_20:
[----:B------:R-:W-:-:S00]  /*1000*/  BRA `(.L_x_20) ;  /* 0xfffffffc00fc7947 */ /* 0x000fc0000383ffff */
[----:B------:R-:W-:-:S00]  /*1010*/  NOP ;  /* 0x0000000000007918 */ /* 0x000fc00000000000 */
        /* <DEDUP_REMOVED lines=14> */
.L_x_21:


//--------------------- .nv.global.init           --------------------------
	.section	.nv.global.init,"aw",@progbits
.nv.global.init:
	.type		$str,@object
	.size		$str,(.L_0 - $str)
$str:
        /*0000*/ 	.byte	0x52, 0x6f, 0x77, 0x20, 0x25, 0x64, 0x3a, 0x20, 0x53, 0x75, 0x6d, 0x20, 0x3d, 0x20, 0x25, 0x66
        /*0010*/ 	.byte	0x2c, 0x20, 0x41, 0x76, 0x65, 0x72, 0x61, 0x67, 0x65, 0x20, 0x3d, 0x20, 0x25, 0x66, 0x0a, 0x00
.L_0:


//--------------------- .nv.shared.reserved.0     --------------------------
	.section	.nv.shared.reserved.0,"aw",@nobits
	.weak		__nv_reservedSMEM_offset_0_alias
	.size		__nv_reservedSMEM_offset_0_alias, 0, 64
	.other		__nv_reservedSMEM_offset_0_alias,@"STO_CUDA_RESERVED_SHARED STV_DEFAULT"
__nv_reservedSMEM_offset_0_alias:
	.zero		0
	.zero		64


//--------------------- .nv.constant0._Z20calculateRowAveragesPKfPfi --------------------------
	.section	.nv.constant0._Z20calculateRowAveragesPKfPfi,"a",@progbits
	.sectionflags	@""
	.align	4
.nv.constant0._Z20calculateRowAveragesPKfPfi:
	.zero		916


//--------------------- SYMBOLS --------------------------

	.type		.nv.reservedSmem.offset0,@object
	.size		.nv.reservedSmem.offset0,0x4
	.type		vprintf,@function
